//
// Generated by NVIDIA NVVM Compiler
//
// Compiler Build ID: CL-36424714
// Cuda compilation tools, release 13.0, V13.0.88
// Based on NVVM 20.0.0
//

.version 9.0
.target sm_100
.address_size 64

	// .globl	_Z10calc_scoreiiiPaS_

.visible .entry _Z10calc_scoreiiiPaS_(
	.param .u32 _Z10calc_scoreiiiPaS__param_0,
	.param .u32 _Z10calc_scoreiiiPaS__param_1,
	.param .u32 _Z10calc_scoreiiiPaS__param_2,
	.param .u64 .ptr .align 1 _Z10calc_scoreiiiPaS__param_3,
	.param .u64 .ptr .align 1 _Z10calc_scoreiiiPaS__param_4
)
{
	.reg .pred 	%p<4>;
	.reg .b16 	%rs<13>;
	.reg .b32 	%r<24>;
	.reg .b32 	%f<9>;
	.reg .b64 	%rd<17>;

	ld.param.u32 	%r6, [_Z10calc_scoreiiiPaS__param_0];
	ld.param.u32 	%r7, [_Z10calc_scoreiiiPaS__param_1];
	ld.param.u32 	%r8, [_Z10calc_scoreiiiPaS__param_2];
	ld.param.u64 	%rd1, [_Z10calc_scoreiiiPaS__param_3];
	ld.param.u64 	%rd2, [_Z10calc_scoreiiiPaS__param_4];
	mov.u32 	%r9, %ctaid.x;
	add.s32 	%r1, %r7, %r9;
	mov.u32 	%r2, %ctaid.y;
	mov.u32 	%r10, %ctaid.z;
	shl.b32 	%r11, %r10, 5;
	mov.u32 	%r12, %tid.x;
	add.s32 	%r13, %r11, %r12;
	mov.u32 	%r14, %nctaid.y;
	mov.u32 	%r15, %nctaid.z;
	mad.lo.s32 	%r16, %r9, %r14, %r2;
	mul.lo.s32 	%r17, %r15, %r16;
	shl.b32 	%r4, %r17, 5;
	add.s32 	%r18, %r6, %r2;
	add.s32 	%r19, %r18, %r1;
	add.s32 	%r5, %r19, %r13;
	setp.lt.s32 	%p1, %r8, %r5;
	neg.s32 	%r21, %r13;
	setp.eq.s32 	%p2, %r19, %r21;
	or.pred  	%p3, %p1, %p2;
	mov.b16 	%rs12, 0;
	@%p3 bra 	$L__BB0_2;
	cvta.to.global.u64 	%rd3, %rd1;
	cvt.rn.f32.s32 	%f1, %r6;
	cvt.rn.f32.s32 	%f2, %r1;
	fma.rn.f32 	%f3, %f1, 0f3F8147AE, %f2;
	cvt.rn.f32.u32 	%f4, %r2;
	fma.rn.f32 	%f5, %f4, 0f3F000000, %f3;
	mul.f32 	%f6, %f5, 0f49742400;
	cvt.rn.f32.s32 	%f7, %r5;
	div.rn.f32 	%f8, %f6, %f7;
	cvt.rzi.s32.f32 	%r22, %f8;
	cvt.s64.s32 	%rd4, %r22;
	add.s64 	%rd5, %rd3, %rd4;
	ld.global.u8 	%rs4, [%rd5];
	cvt.s64.s32 	%rd6, %r6;
	add.s64 	%rd7, %rd3, %rd6;
	ld.global.u8 	%rs5, [%rd7];
	add.s16 	%rs6, %rs5, %rs4;
	cvt.s64.s32 	%rd8, %r1;
	add.s64 	%rd9, %rd3, %rd8;
	ld.global.u8 	%rs7, [%rd9];
	add.s16 	%rs8, %rs6, %rs7;
	cvt.u64.u32 	%rd10, %r2;
	add.s64 	%rd11, %rd3, %rd10;
	ld.global.u8 	%rs9, [%rd11];
	add.s16 	%rs10, %rs8, %rs9;
	cvt.u64.u32 	%rd12, %r13;
	add.s64 	%rd13, %rd3, %rd12;
	ld.global.u8 	%rs11, [%rd13];
	add.s16 	%rs12, %rs10, %rs11;
$L__BB0_2:
	add.s32 	%r23, %r4, %r13;
	cvt.u64.u32 	%rd14, %r23;
	cvta.to.global.u64 	%rd15, %rd2;
	add.s64 	%rd16, %rd15, %rd14;
	st.global.u8 	[%rd16], %rs12;
	ret;

}


// ===== COMPILED SASS (sm_100) =====

	.target	sm_100

	.elftype	@"ET_EXEC"


//--------------------- .note.nv.tkinfo           --------------------------
	.section	.note.nv.tkinfo,"",@"SHT_NOTE"
	.sectionflags	@"SHF_NOTE_NV_TKINFO"
	.tkinfo
        /*0018*/ 	.word	0x00000002
        /*0030*/ 	.string	""
        /*0030*/ 	.string	"ptxas"
        /*0030*/ 	.string	"Cuda compilation tools, release 13.0, V13.0.88"
        /*0030*/ 	.string	"Build cuda_13.0.r13.0/compiler.36424714_0"
        /*0030*/ 	.string	"-arch sm_100 -m 64 "



//--------------------- .note.nv.cuinfo           --------------------------
	.section	.note.nv.cuinfo,"",@"SHT_NOTE"
	.sectionflags	@"SHF_NOTE_NV_CUINFO"
        /*0018*/ 	.short	0x0002
        /*001a*/ 	.short	0x0064
        /*001c*/ 	.short	0x0082
	.zero		2


//--------------------- .nv.info                  --------------------------
	.section	.nv.info,"",@"SHT_CUDA_INFO"
	.align	4


	//----- nvinfo : EIATTR_REGCOUNT
	.align		4
        /*0000*/ 	.byte	0x04, 0x2f
        /*0002*/ 	.short	(.L_1 - .L_0)
	.align		4
.L_0:
        /*0004*/ 	.word	index@(_Z10calc_scoreiiiPaS_)
        /*0008*/ 	.word	0x00000012


	//----- nvinfo : EIATTR_FRAME_SIZE
	.align		4
.L_1:
        /*000c*/ 	.byte	0x04, 0x11
        /*000e*/ 	.short	(.L_3 - .L_2)
	.align		4
.L_2:
        /*0010*/ 	.word	index@($__internal_0_$__cuda_sm3x_div_rn_noftz_f32_slowpath)
        /*0014*/ 	.word	0x00000000


	//----- nvinfo : EIATTR_FRAME_SIZE
	.align		4
.L_3:
        /*0018*/ 	.byte	0x04, 0x11
        /*001a*/ 	.short	(.L_5 - .L_4)
	.align		4
.L_4:
        /*001c*/ 	.word	index@(_Z10calc_scoreiiiPaS_)
        /*0020*/ 	.word	0x00000000


	//----- nvinfo : EIATTR_MIN_STACK_SIZE
	.align		4
.L_5:
        /*0024*/ 	.byte	0x04, 0x12
        /*0026*/ 	.short	(.L_7 - .L_6)
	.align		4
.L_6:
        /*0028*/ 	.word	index@(_Z10calc_scoreiiiPaS_)
        /*002c*/ 	.word	0x00000000
.L_7:


//--------------------- .nv.compat                --------------------------
	.section	.nv.compat,"",@"SHT_CUDA_COMPAT_INFO"
	.align	4
        /*0000*/ 	.byte	0x02, 0x09, 0x00, 0x00, 0x02, 0x02, 0x01, 0x00, 0x02, 0x05, 0x05, 0x00, 0x03, 0x07, 0x01, 0x01
        /*0010*/ 	.byte	0x02, 0x03, 0x00, 0x00, 0x02, 0x06, 0x01, 0x00, 0x04, 0x0b, 0x08, 0x00, 0x01, 0x00, 0x00, 0x00
        /*0020*/ 	.byte	0x00, 0x00, 0x00, 0x00


//--------------------- .nv.info._Z10calc_scoreiiiPaS_ --------------------------
	.section	.nv.info._Z10calc_scoreiiiPaS_,"",@"SHT_CUDA_INFO"
	.sectionflags	@""
	.align	4


	//----- nvinfo : EIATTR_CUDA_API_VERSION
	.align		4
        /*0000*/ 	.byte	0x04, 0x37
        /*0002*/ 	.short	(.L_9 - .L_8)
.L_8:
        /*0004*/ 	.word	0x00000082


	//----- nvinfo : EIATTR_KPARAM_INFO
	.align		4
.L_9:
        /*0008*/ 	.byte	0x04, 0x17
        /*000a*/ 	.short	(.L_11 - .L_10)
.L_10:
        /*000c*/ 	.word	0x00000000
        /*0010*/ 	.short	0x0004
        /*0012*/ 	.short	0x0018
        /*0014*/ 	.byte	0x00, 0xf5, 0x21, 0x00


	//----- nvinfo : EIATTR_KPARAM_INFO
	.align		4
.L_11:
        /*0018*/ 	.byte	0x04, 0x17
        /*001a*/ 	.short	(.L_13 - .L_12)
.L_12:
        /*001c*/ 	.word	0x00000000
        /*0020*/ 	.short	0x0003
        /*0022*/ 	.short	0x0010
        /*0024*/ 	.byte	0x00, 0xf5, 0x21, 0x00


	//----- nvinfo : EIATTR_KPARAM_INFO
	.align		4
.L_13:
        /*0028*/ 	.byte	0x04, 0x17
        /*002a*/ 	.short	(.L_15 - .L_14)
.L_14:
        /*002c*/ 	.word	0x00000000
        /*0030*/ 	.short	0x0002
        /*0032*/ 	.short	0x0008
        /*0034*/ 	.byte	0x00, 0xf0, 0x11, 0x00


	//----- nvinfo : EIATTR_KPARAM_INFO
	.align		4
.L_15:
        /*0038*/ 	.byte	0x04, 0x17
        /*003a*/ 	.short	(.L_17 - .L_16)
.L_16:
        /*003c*/ 	.word	0x00000000
        /*0040*/ 	.short	0x0001
        /*0042*/ 	.short	0x0004
        /*0044*/ 	.byte	0x00, 0xf0, 0x11, 0x00


	//----- nvinfo : EIATTR_KPARAM_INFO
	.align		4
.L_17:
        /*0048*/ 	.byte	0x04, 0x17
        /*004a*/ 	.short	(.L_19 - .L_18)
.L_18:
        /*004c*/ 	.word	0x00000000
        /*0050*/ 	.short	0x0000
        /*0052*/ 	.short	0x0000
        /*0054*/ 	.byte	0x00, 0xf0, 0x11, 0x00


	//----- nvinfo : EIATTR_SPARSE_MMA_MASK
	.align		4
.L_19:
        /*0058*/ 	.byte	0x03, 0x50
        /*005a*/ 	.short	0x0000


	//----- nvinfo : EIATTR_MAXREG_COUNT
	.align		4
        /*005c*/ 	.byte	0x03, 0x1b
        /*005e*/ 	.short	0x00ff


	//----- nvinfo : EIATTR_MERCURY_ISA_VERSION
	.align		4
        /*0060*/ 	.byte	0x03, 0x5f
        /*0062*/ 	.short	0x0101


	//----- nvinfo : EIATTR_VRC_CTA_INIT_COUNT
	.align		4
        /*0064*/ 	.byte	0x02, 0x4a
	.zero		1
	.zero		1


	//----- nvinfo : EIATTR_EXIT_INSTR_OFFSETS
	.align		4
        /*0068*/ 	.byte	0x04, 0x1c
        /*006a*/ 	.short	(.L_21 - .L_20)


	//   ....[0]....
.L_20:
        /*006c*/ 	.word	0x000004b0


	//----- nvinfo : EIATTR_CRS_STACK_SIZE
	.align		4
.L_21:
        /*0070*/ 	.byte	0x04, 0x1e
        /*0072*/ 	.short	(.L_23 - .L_22)
.L_22:
        /*0074*/ 	.word	0x00000000


	//----- nvinfo : EIATTR_CBANK_PARAM_SIZE
	.align		4
.L_23:
        /*0078*/ 	.byte	0x03, 0x19
        /*007a*/ 	.short	0x0020


	//----- nvinfo : EIATTR_PARAM_CBANK
	.align		4
        /*007c*/ 	.byte	0x04, 0x0a
        /*007e*/ 	.short	(.L_25 - .L_24)
	.align		4
.L_24:
        /*0080*/ 	.word	index@(.nv.constant0._Z10calc_scoreiiiPaS_)
        /*0084*/ 	.short	0x0380
        /*0086*/ 	.short	0x0020


	//----- nvinfo : EIATTR_SW_WAR
	.align		4
.L_25:
        /*0088*/ 	.byte	0x04, 0x36
        /*008a*/ 	.short	(.L_27 - .L_26)
.L_26:
        /*008c*/ 	.word	0x00000008
.L_27:


//--------------------- .nv.callgraph             --------------------------
	.section	.nv.callgraph,"",@"SHT_CUDA_CALLGRAPH"
	.align	4
	.sectionentsize	8
	.align		4
        /*0000*/ 	.word	0x00000000
	.align		4
        /*0004*/ 	.word	0xffffffff
	.align		4
        /*0008*/ 	.word	0x00000000
	.align		4
        /*000c*/ 	.word	0xfffffffe
	.align		4
        /*0010*/ 	.word	0x00000000
	.align		4
        /*0014*/ 	.word	0xfffffffd
	.align		4
        /*0018*/ 	.word	0x00000000
	.align		4
        /*001c*/ 	.word	0xfffffffc


//--------------------- .text._Z10calc_scoreiiiPaS_ --------------------------
	.section	.text._Z10calc_scoreiiiPaS_,"ax",@progbits
	.align	128
        .global         _Z10calc_scoreiiiPaS_
        .type           _Z10calc_scoreiiiPaS_,@function
        .size           _Z10calc_scoreiiiPaS_,(.L_x_16 - _Z10calc_scoreiiiPaS_)
        .other          _Z10calc_scoreiiiPaS_,@"STO_CUDA_ENTRY STV_DEFAULT"
_Z10calc_scoreiiiPaS_:
.text._Z10calc_scoreiiiPaS_:
[----:B------:R-:W-:Y:S01]  /*0000*/  LDC R1, c[0x0][0x37c] ;  /* 0x0000df00ff017b82 */ /* 0x000fe20000000800 */
[----:B------:R-:W0:Y:S07]  /*0010*/  S2R R2, SR_CTAID.Z ;  /* 0x0000000000027919 */ /* 0x000e2e0000002700 */
[----:B------:R-:W1:Y:S01]  /*0020*/  S2UR UR5, SR_CTAID.X ;  /* 0x00000000000579c3 */ /* 0x000e620000002500 */
[----:B------:R-:W1:Y:S01]  /*0030*/  LDCU.64 UR14, c[0x0][0x380] ;  /* 0x00007000ff0e77ac */ /* 0x000e620008000a00 */
[----:B------:R-:W-:Y:S01]  /*0040*/  BSSY.RECONVERGENT B0, `(.L_x_0) ;  /* 0x0000041000007945 */ /* 0x000fe20003800200 */
[----:B------:R-:W0:Y:S01]  /*0050*/  S2R R3, SR_TID.X ;  /* 0x0000000000037919 */ /* 0x000e220000002100 */
[----:B------:R-:W-:Y:S01]  /*0060*/  PRMT R4, RZ, 0x7610, R4 ;  /* 0x00007610ff047816 */ /* 0x000fe20000000004 */
[----:B------:R-:W2:Y:S03]  /*0070*/  LDCU UR11, c[0x0][0x388] ;  /* 0x00007100ff0b77ac */ /* 0x000ea60008000800 */
[----:B------:R-:W3:Y:S01]  /*0080*/  S2UR UR10, SR_CTAID.Y ;  /* 0x00000000000a79c3 */ /* 0x000ee20000002600 */
[----:B------:R-:W4:Y:S01]  /*0090*/  LDCU UR6, c[0x0][0x374] ;  /* 0x00006e80ff0677ac */ /* 0x000f220008000800 */
[----:B------:R-:W0:Y:S06]  /*00a0*/  LDCU.64 UR8, c[0x0][0x358] ;  /* 0x00006b00ff0877ac */ /* 0x000e2c0008000a00 */
[----:B------:R-:W5:Y:S01]  /*00b0*/  LDC R5, c[0x0][0x378] ;  /* 0x0000de00ff057b82 */ /* 0x000f620000000800 */
[----:B-1----:R-:W-:-:S04]  /*00c0*/  UIADD3 UR4, UPT, UPT, UR5, UR15, URZ ;  /* 0x0000000f05047290 */ /* 0x002fc8000fffe0ff */
[----:B---3--:R-:W-:Y:S02]  /*00d0*/  UIADD3 UR7, UPT, UPT, UR4, UR14, UR10 ;  /* 0x0000000e04077290 */ /* 0x008fe4000fffe00a */
[----:B----4-:R-:W-:Y:S01]  /*00e0*/  UIMAD UR5, UR5, UR6, UR10 ;  /* 0x00000006050572a4 */ /* 0x010fe2000f8e020a */
[----:B0-----:R-:W-:-:S04]  /*00f0*/  IMAD R2, R2, 0x20, R3 ;  /* 0x0000002002027824 */ /* 0x001fc800078e0203 */
[----:B------:R-:W-:Y:S02]  /*0100*/  IMAD.MOV R0, RZ, RZ, -R2 ;  /* 0x000000ffff007224 */ /* 0x000fe400078e0a02 */
[----:B-----5:R-:W-:-:S03]  /*0110*/  IMAD R5, R5, UR5, RZ ;  /* 0x0000000505057c24 */ /* 0x020fc6000f8e02ff */
[----:B------:R-:W-:Y:S01]  /*0120*/  ISETP.NE.AND P0, PT, R0, UR7, PT ;  /* 0x0000000700007c0c */ /* 0x000fe2000bf05270 */
[----:B------:R-:W-:-:S05]  /*0130*/  VIADD R0, R2, UR7 ;  /* 0x0000000702007c36 */ /* 0x000fca0008000000 */
[----:B--2---:R-:W-:-:S13]  /*0140*/  ISETP.GT.OR P0, PT, R0, UR11, !P0 ;  /* 0x0000000b00007c0c */ /* 0x004fda000c704670 */
[----:B------:R-:W-:Y:S05]  /*0150*/  @P0 BRA `(.L_x_1) ;  /* 0x0000000000bc0947 */ /* 0x000fea0003800000 */
[----:B------:R-:W-:Y:S01]  /*0160*/  I2FP.F32.S32 R9, R0 ;  /* 0x0000000000097245 */ /* 0x000fe20000201400 */
[----:B------:R-:W-:Y:S01]  /*0170*/  BSSY.RECONVERGENT B1, `(.L_x_2) ;  /* 0x0000012000017945 */ /* 0x000fe20003800200 */
[----:B------:R-:W-:Y:S02]  /*0180*/  I2FP.F32.S32 R0, UR14 ;  /* 0x0000000e00007c45 */ /* 0x000fe40008201400 */
[----:B------:R-:W-:Y:S01]  /*0190*/  I2FP.F32.S32 R3, UR4 ;  /* 0x0000000400037c45 */ /* 0x000fe20008201400 */
[----:B------:R-:W0:Y:S01]  /*01a0*/  MUFU.RCP R4, R9 ;  /* 0x0000000900047308 */ /* 0x000e220000001000 */
[----:B------:R-:W-:-:S03]  /*01b0*/  I2FP.F32.U32 R7, UR10 ;  /* 0x0000000a00077c45 */ /* 0x000fc60008201000 */
[----:B------:R-:W-:-:S04]  /*01c0*/  FFMA R0, R0, 1.0099999904632568359, R3 ;  /* 0x3f8147ae00007823 */ /* 0x000fc80000000003 */
[----:B------:R-:W-:-:S04]  /*01d0*/  FFMA R0, R7, 0.5, R0 ;  /* 0x3f00000007007823 */ /* 0x000fc80000000000 */
[----:B------:R-:W-:-:S04]  /*01e0*/  FMUL R0, R0, 1000000 ;  /* 0x4974240000007820 */ /* 0x000fc80000400000 */
[----:B------:R-:W1:Y:S01]  /*01f0*/  FCHK P0, R0, R9 ;  /* 0x0000000900007302 */ /* 0x000e620000000000 */
[----:B0-----:R-:W-:-:S04]  /*0200*/  FFMA R3, -R9, R4, 1 ;  /* 0x3f80000009037423 */ /* 0x001fc80000000104 */
[----:B------:R-:W-:-:S04]  /*0210*/  FFMA R3, R4, R3, R4 ;  /* 0x0000000304037223 */ /* 0x000fc80000000004 */
[----:B------:R-:W-:-:S04]  /*0220*/  FFMA R4, R0, R3, RZ ;  /* 0x0000000300047223 */ /* 0x000fc800000000ff */
[----:B------:R-:W-:-:S04]  /*0230*/  FFMA R6, -R9, R4, R0 ;  /* 0x0000000409067223 */ /* 0x000fc80000000100 */
[----:B------:R-:W-:Y:S01]  /*0240*/  FFMA R3, R3, R6, R4 ;  /* 0x0000000603037223 */ /* 0x000fe20000000004 */
[----:B-1----:R-:W-:Y:S06]  /*0250*/  @!P0 BRA `(.L_x_3) ;  /* 0x00000000000c8947 */ /* 0x002fec0003800000 */
[----:B------:R-:W-:-:S07]  /*0260*/  MOV R4, 0x280 ;  /* 0x0000028000047802 */ /* 0x000fce0000000f00 */
[----:B------:R-:W-:Y:S05]  /*0270*/  CALL.REL.NOINC `($__internal_0_$__cuda_sm3x_div_rn_noftz_f32_slowpath) ;  /* 0x0000000000907944 */ /* 0x000fea0003c00000 */
[----:B------:R-:W-:-:S07]  /*0280*/  IMAD.MOV.U32 R3, RZ, RZ, R0 ;  /* 0x000000ffff037224 */ /* 0x000fce00078e0000 */
.L_x_3:
[----:B------:R-:W-:Y:S05]  /*0290*/  BSYNC.RECONVERGENT B1 ;  /* 0x0000000000017941 */ /* 0x000fea0003800200 */
.L_x_2:
[----:B------:R-:W0:Y:S01]  /*02a0*/  LDCU.64 UR16, c[0x0][0x390] ;  /* 0x00007200ff1077ac */ /* 0x000e220008000a00 */
[----:B------:R-:W1:Y:S01]  /*02b0*/  F2I.TRUNC.NTZ R3, R3 ;  /* 0x0000000300037305 */ /* 0x000e62000020f100 */
[----:B------:R-:W2:Y:S01]  /*02c0*/  LDCU UR5, c[0x0][0x380] ;  /* 0x00007000ff0577ac */ /* 0x000ea20008000800 */
[----:B0-----:R-:W-:Y:S02]  /*02d0*/  UIADD3 UR7, UP0, UPT, UR4, UR16, URZ ;  /* 0x0000001004077290 */ /* 0x001fe4000ff1e0ff */
[----:B-1----:R-:W-:Y:S01]  /*02e0*/  IADD3 R6, P0, PT, R3, UR16, RZ ;  /* 0x0000001003067c10 */ /* 0x002fe2000ff1e0ff */
[----:B--2---:R-:W-:-:S03]  /*02f0*/  UIADD3 UR12, UP1, UPT, UR5, UR16, URZ ;  /* 0x00000010050c7290 */ /* 0x004fc6000ff3e0ff */
[----:B------:R-:W-:Y:S01]  /*0300*/  LEA.HI.X.SX32 R7, R3, UR17, 0x1, P0 ;  /* 0x0000001103077c11 */ /* 0x000fe200080f0eff */
[----:B------:R-:W-:Y:S02]  /*0310*/  ULEA.HI.X.SX32 UR5, UR5, UR17, 0x1, UP1 ;  /* 0x0000001105057291 */ /* 0x000fe400088f0eff */
[----:B------:R-:W-:Y:S02]  /*0320*/  UIADD3 UR6, UP1, UPT, UR10, UR16, URZ ;  /* 0x000000100a067290 */ /* 0x000fe4000ff3e0ff */
[----:B------:R-:W-:Y:S01]  /*0330*/  ULEA.HI.X.SX32 UR11, UR4, UR17, 0x1, UP0 ;  /* 0x00000011040b7291 */ /* 0x000fe200080f0eff */
[----:B------:R-:W-:Y:S01]  /*0340*/  IADD3 R14, P0, PT, R2, UR16, RZ ;  /* 0x00000010020e7c10 */ /* 0x000fe2000ff1e0ff */
[----:B------:R-:W-:Y:S01]  /*0350*/  IMAD.U32 R9, RZ, RZ, UR5 ;  /* 0x00000005ff097e24 */ /* 0x000fe2000f8e00ff */
[----:B------:R-:W-:Y:S01]  /*0360*/  UIADD3.X UR5, UPT, UPT, URZ, UR17, URZ, UP1, !UPT ;  /* 0x00000011ff057290 */ /* 0x000fe20008ffe4ff */
[----:B------:R-:W-:Y:S01]  /*0370*/  IMAD.U32 R10, RZ, RZ, UR7 ;  /* 0x00000007ff0a7e24 */ /* 0x000fe2000f8e00ff */
[----:B------:R-:W2:Y:S01]  /*0380*/  LDG.E.U8 R6, desc[UR8][R6.64] ;  /* 0x0000000806067981 */ /* 0x000ea2000c1e1100 */
[----:B------:R-:W-:-:S02]  /*0390*/  IMAD.U32 R8, RZ, RZ, UR12 ;  /* 0x0000000cff087e24 */ /* 0x000fc4000f8e00ff */
[----:B------:R-:W-:Y:S02]  /*03a0*/  IMAD.U32 R11, RZ, RZ, UR11 ;  /* 0x0000000bff0b7e24 */ /* 0x000fe4000f8e00ff */
[----:B------:R-:W-:Y:S01]  /*03b0*/  IMAD.U32 R13, RZ, RZ, UR5 ;  /* 0x00000005ff0d7e24 */ /* 0x000fe2000f8e00ff */
[----:B------:R-:W2:Y:S01]  /*03c0*/  LDG.E.U8 R9, desc[UR8][R8.64] ;  /* 0x0000000808097981 */ /* 0x000ea2000c1e1100 */
[----:B------:R-:W-:Y:S02]  /*03d0*/  IMAD.X R15, RZ, RZ, UR17, P0 ;  /* 0x00000011ff0f7e24 */ /* 0x000fe400080e06ff */
[----:B------:R-:W-:Y:S01]  /*03e0*/  IMAD.U32 R12, RZ, RZ, UR6 ;  /* 0x00000006ff0c7e24 */ /* 0x000fe2000f8e00ff */
[----:B------:R-:W2:Y:S04]  /*03f0*/  LDG.E.U8 R10, desc[UR8][R10.64] ;  /* 0x000000080a0a7981 */ /* 0x000ea8000c1e1100 */
[----:B------:R-:W3:Y:S04]  /*0400*/  LDG.E.U8 R14, desc[UR8][R14.64] ;  /* 0x000000080e0e7981 */ /* 0x000ee8000c1e1100 */
[----:B------:R-:W3:Y:S01]  /*0410*/  LDG.E.U8 R13, desc[UR8][R12.64] ;  /* 0x000000080c0d7981 */ /* 0x000ee2000c1e1100 */
[----:B--2---:R-:W-:-:S04]  /*0420*/  IADD3 R6, PT, PT, R10, R9, R6 ;  /* 0x000000090a067210 */ /* 0x004fc80007ffe006 */
[----:B---3--:R-:W-:-:S04]  /*0430*/  IADD3 R6, PT, PT, R14, R6, R13 ;  /* 0x000000060e067210 */ /* 0x008fc80007ffe00d */
[----:B------:R-:W-:-:S07]  /*0440*/  PRMT R4, R6, 0x7610, R4 ;  /* 0x0000761006047816 */ /* 0x000fce0000000004 */
.L_x_1:
[----:B------:R-:W-:Y:S05]  /*0450*/  BSYNC.RECONVERGENT B0 ;  /* 0x0000000000007941 */ /* 0x000fea0003800200 */
.L_x_0:
[----:B------:R-:W0:Y:S01]  /*0460*/  LDCU.64 UR6, c[0x0][0x398] ;  /* 0x00007300ff0677ac */ /* 0x000e220008000a00 */
[----:B------:R-:W-:-:S05]  /*0470*/  IMAD R2, R5, 0x20, R2 ;  /* 0x0000002005027824 */ /* 0x000fca00078e0202 */
[----:B0-----:R-:W-:-:S05]  /*0480*/  IADD3 R2, P0, PT, R2, UR6, RZ ;  /* 0x0000000602027c10 */ /* 0x001fca000ff1e0ff */
[----:B------:R-:W-:-:S05]  /*0490*/  IMAD.X R3, RZ, RZ, UR7, P0 ;  /* 0x00000007ff037e24 */ /* 0x000fca00080e06ff */
[----:B------:R-:W-:Y:S01]  /*04a0*/  STG.E.U8 desc[UR8][R2.64], R4 ;  /* 0x0000000402007986 */ /* 0x000fe2000c101108 */
[----:B------:R-:W-:Y:S05]  /*04b0*/  EXIT ;  /* 0x000000000000794d */ /* 0x000fea0003800000 */
        .weak           $__internal_0_$__cuda_sm3x_div_rn_noftz_f32_slowpath
        .type           $__internal_0_$__cuda_sm3x_div_rn_noftz_f32_slowpath,@function
        .size           $__internal_0_$__cuda_sm3x_div_rn_noftz_f32_slowpath,(.L_x_16 - $__internal_0_$__cuda_sm3x_div_rn_noftz_f32_slowpath)
$__internal_0_$__cuda_sm3x_div_rn_noftz_f32_slowpath:
[----:B------:R-:W-:Y:S01]  /*04c0*/  SHF.R.U32.HI R6, RZ, 0x17, R9 ;  /* 0x00000017ff067819 */ /* 0x000fe20000011609 */
[----:B------:R-:W-:Y:S01]  /*04d0*/  BSSY.RECONVERGENT B2, `(.L_x_4) ;  /* 0x0000064000027945 */ /* 0x000fe20003800200 */
[--C-:B------:R-:W-:Y:S01]  /*04e0*/  SHF.R.U32.HI R3, RZ, 0x17, R0.reuse ;  /* 0x00000017ff037819 */ /* 0x100fe20000011600 */
[----:B------:R-:W-:Y:S01]  /*04f0*/  IMAD.MOV.U32 R8, RZ, RZ, R0 ;  /* 0x000000ffff087224 */ /* 0x000fe200078e0000 */
[----:B------:R-:W-:Y:S02]  /*0500*/  LOP3.LUT R7, R6, 0xff, RZ, 0xc0, !PT ;  /* 0x000000ff06077812 */ /* 0x000fe400078ec0ff */
[----:B------:R-:W-:-:S03]  /*0510*/  LOP3.LUT R6, R3, 0xff, RZ, 0xc0, !PT ;  /* 0x000000ff03067812 */ /* 0x000fc600078ec0ff */
[----:B------:R-:W-:Y:S02]  /*0520*/  VIADD R12, R7, 0xffffffff ;  /* 0xffffffff070c7836 */ /* 0x000fe40000000000 */
[----:B------:R-:W-:-:S03]  /*0530*/  VIADD R11, R6, 0xffffffff ;  /* 0xffffffff060b7836 */ /* 0x000fc60000000000 */
[----:B------:R-:W-:-:S04]  /*0540*/  ISETP.GT.U32.AND P0, PT, R12, 0xfd, PT ;  /* 0x000000fd0c00780c */ /* 0x000fc80003f04070 */
[----:B------:R-:W-:-:S13]  /*0550*/  ISETP.GT.U32.OR P0, PT, R11, 0xfd, P0 ;  /* 0x000000fd0b00780c */ /* 0x000fda0000704470 */
[----:B------:R-:W-:Y:S01]  /*0560*/  @!P0 IMAD.MOV.U32 R10, RZ, RZ, RZ ;  /* 0x000000ffff0a8224 */ /* 0x000fe200078e00ff */
[----:B------:R-:W-:Y:S06]  /*0570*/  @!P0 BRA `(.L_x_5) ;  /* 0x0000000000608947 */ /* 0x000fec0003800000 */
[----:B------:R-:W-:Y:S01]  /*0580*/  FSETP.GTU.FTZ.AND P0, PT, |R0|, +INF , PT ;  /* 0x7f8000000000780b */ /* 0x000fe20003f1c200 */
[----:B------:R-:W-:Y:S01]  /*0590*/  IMAD.MOV.U32 R3, RZ, RZ, R9 ;  /* 0x000000ffff037224 */ /* 0x000fe200078e0009 */
[----:B------:R-:W-:-:S04]  /*05a0*/  FSETP.GTU.FTZ.AND P1, PT, |R9|, +INF , PT ;  /* 0x7f8000000900780b */ /* 0x000fc80003f3c200 */
[----:B------:R-:W-:-:S13]  /*05b0*/  PLOP3.LUT P0, PT, P0, P1, PT, 0xf8, 0x8f ;  /* 0x00000000008f781c */ /* 0x000fda0000703f70 */
[----:B------:R-:W-:Y:S05]  /*05c0*/  @P0 BRA `(.L_x_6) ;  /* 0x00000004004c0947 */ /* 0x000fea0003800000 */
[----:B------:R-:W-:-:S13]  /*05d0*/  LOP3.LUT P0, RZ, R9, 0x7fffffff, R8, 0xc8, !PT ;  /* 0x7fffffff09ff7812 */ /* 0x000fda000780c808 */
[----:B------:R-:W-:Y:S05]  /*05e0*/  @!P0 BRA `(.L_x_7) ;  /* 0x00000004003c8947 */ /* 0x000fea0003800000 */
[C---:B------:R-:W-:Y:S02]  /*05f0*/  FSETP.NEU.FTZ.AND P2, PT, |R0|.reuse, +INF , PT ;  /* 0x7f8000000000780b */ /* 0x040fe40003f5d200 */
[----:B------:R-:W-:Y:S02]  /*0600*/  FSETP.NEU.FTZ.AND P1, PT, |R3|, +INF , PT ;  /* 0x7f8000000300780b */ /* 0x000fe40003f3d200 */
[----:B------:R-:W-:-:S11]  /*0610*/  FSETP.NEU.FTZ.AND P0, PT, |R0|, +INF , PT ;  /* 0x7f8000000000780b */ /* 0x000fd60003f1d200 */
[----:B------:R-:W-:Y:S05]  /*0620*/  @!P1 BRA !P2, `(.L_x_7) ;  /* 0x00000004002c9947 */ /* 0x000fea0005000000 */
[----:B------:R-:W-:-:S04]  /*0630*/  LOP3.LUT P2, RZ, R8, 0x7fffffff, RZ, 0xc0, !PT ;  /* 0x7fffffff08ff7812 */ /* 0x000fc8000784c0ff */
[----:B------:R-:W-:-:S13]  /*0640*/  PLOP3.LUT P1, PT, P1, P2, PT, 0x2f, 0xf2 ;  /* 0x0000000000f2781c */ /* 0x000fda0000f24577 */
[----:B------:R-:W-:Y:S05]  /*0650*/  @P1 BRA `(.L_x_8) ;  /* 0x0000000400181947 */ /* 0x000fea0003800000 */
[----:B------:R-:W-:-:S04]  /*0660*/  LOP3.LUT P1, RZ, R9, 0x7fffffff, RZ, 0xc0, !PT ;  /* 0x7fffffff09ff7812 */ /* 0x000fc8000782c0ff */
[----:B------:R-:W-:-:S13]  /*0670*/  PLOP3.LUT P0, PT, P0, P1, PT, 0x2f, 0xf2 ;  /* 0x0000000000f2781c */ /* 0x000fda0000702577 */
[----:B------:R-:W-:Y:S05]  /*0680*/  @P0 BRA `(.L_x_9) ;  /* 0x0000000400000947 */ /* 0x000fea0003800000 */
[----:B------:R-:W-:Y:S02]  /*0690*/  ISETP.GE.AND P0, PT, R11, RZ, PT ;  /* 0x000000ff0b00720c */ /* 0x000fe40003f06270 */
[----:B------:R-:W-:-:S11]  /*06a0*/  ISETP.GE.AND P1, PT, R12, RZ, PT ;  /* 0x000000ff0c00720c */ /* 0x000fd60003f26270 */
[----:B------:R-:W-:Y:S02]  /*06b0*/  @P0 IMAD.MOV.U32 R10, RZ, RZ, RZ ;  /* 0x000000ffff0a0224 */ /* 0x000fe400078e00ff */
[----:B------:R-:W-:Y:S01]  /*06c0*/  @!P0 FFMA R8, R0, 1.84467440737095516160e+19, RZ ;  /* 0x5f80000000088823 */ /* 0x000fe200000000ff */
[----:B------:R-:W-:Y:S02]  /*06d0*/  @!P0 IMAD.MOV.U32 R10, RZ, RZ, -0x40 ;  /* 0xffffffc0ff0a8424 */ /* 0x000fe400078e00ff */
[----:B------:R-:W-:Y:S02]  /*06e0*/  @!P1 FFMA R9, R3, 1.84467440737095516160e+19, RZ ;  /* 0x5f80000003099823 */ /* 0x000fe400000000ff */
[----:B------:R-:W-:-:S07]  /*06f0*/  @!P1 VIADD R10, R10, 0x40 ;  /* 0x000000400a0a9836 */ /* 0x000fce0000000000 */
.L_x_5:
[----:B------:R-:W-:Y:S01]  /*0700*/  LEA R0, R7, 0xc0800000, 0x17 ;  /* 0xc080000007007811 */ /* 0x000fe200078eb8ff */
[----:B------:R-:W-:Y:S01]  /*0710*/  VIADD R6, R6, 0xffffff81 ;  /* 0xffffff8106067836 */ /* 0x000fe20000000000 */
[----:B------:R-:W-:Y:S03]  /*0720*/  BSSY.RECONVERGENT B3, `(.L_x_10) ;  /* 0x0000035000037945 */ /* 0x000fe60003800200 */
[----:B------:R-:W-:Y:S01]  /*0730*/  IMAD.IADD R9, R9, 0x1, -R0 ;  /* 0x0000000109097824 */ /* 0x000fe200078e0a00 */
[C---:B------:R-:W-:Y:S01]  /*0740*/  IADD3 R7, PT, PT, R6.reuse, 0x7f, -R7 ;  /* 0x0000007f06077810 */ /* 0x040fe20007ffe807 */
[----:B------:R-:W-:Y:S02]  /*0750*/  IMAD R0, R6, -0x800000, R8 ;  /* 0xff80000006007824 */ /* 0x000fe400078e0208 */
[----:B------:R-:W0:Y:S01]  /*0760*/  MUFU.RCP R3, R9 ;  /* 0x0000000900037308 */ /* 0x000e220000001000 */
[----:B------:R-:W-:Y:S01]  /*0770*/  FADD.FTZ R11, -R9, -RZ ;  /* 0x800000ff090b7221 */ /* 0x000fe20000010100 */
[----:B------:R-:W-:-:S03]  /*0780*/  IMAD.IADD R7, R7, 0x1, R10 ;  /* 0x0000000107077824 */ /* 0x000fc600078e020a */
[----:B0-----:R-:W-:-:S04]  /*0790*/  FFMA R12, R3, R11, 1 ;  /* 0x3f800000030c7423 */ /* 0x001fc8000000000b */
[----:B------:R-:W-:-:S04]  /*07a0*/  FFMA R12, R3, R12, R3 ;  /* 0x0000000c030c7223 */ /* 0x000fc80000000003 */
[----:B------:R-:W-:-:S04]  /*07b0*/  FFMA R3, R0, R12, RZ ;  /* 0x0000000c00037223 */ /* 0x000fc800000000ff */
[----:B------:R-:W-:-:S04]  /*07c0*/  FFMA R8, R11, R3, R0 ;  /* 0x000000030b087223 */ /* 0x000fc80000000000 */
[----:B------:R-:W-:-:S04]  /*07d0*/  FFMA R13, R12, R8, R3 ;  /* 0x000000080c0d7223 */ /* 0x000fc80000000003 */
[----:B------:R-:W-:-:S04]  /*07e0*/  FFMA R8, R11, R13, R0 ;  /* 0x0000000d0b087223 */ /* 0x000fc80000000000 */
[----:B------:R-:W-:-:S05]  /*07f0*/  FFMA R0, R12, R8, R13 ;  /* 0x000000080c007223 */ /* 0x000fca000000000d */
[----:B------:R-:W-:-:S04]  /*0800*/  SHF.R.U32.HI R3, RZ, 0x17, R0 ;  /* 0x00000017ff037819 */ /* 0x000fc80000011600 */
[----:B------:R-:W-:-:S05]  /*0810*/  LOP3.LUT R3, R3, 0xff, RZ, 0xc0, !PT ;  /* 0x000000ff03037812 */ /* 0x000fca00078ec0ff */
[----:B------:R-:W-:-:S04]  /*0820*/  IMAD.IADD R9, R3, 0x1, R7 ;  /* 0x0000000103097824 */ /* 0x000fc800078e0207 */
[----:B------:R-:W-:-:S05]  /*0830*/  VIADD R3, R9, 0xffffffff ;  /* 0xffffffff09037836 */ /* 0x000fca0000000000 */
[----:B------:R-:W-:-:S13]  /*0840*/  ISETP.GE.U32.AND P0, PT, R3, 0xfe, PT ;  /* 0x000000fe0300780c */ /* 0x000fda0003f06070 */
[----:B------:R-:W-:Y:S05]  /*0850*/  @!P0 BRA `(.L_x_11) ;  /* 0x0000000000808947 */ /* 0x000fea0003800000 */
[----:B------:R-:W-:-:S13]  /*0860*/  ISETP.GT.AND P0, PT, R9, 0xfe, PT ;  /* 0x000000fe0900780c */ /* 0x000fda0003f04270 */
[----:B------:R-:W-:Y:S05]  /*0870*/  @P0 BRA `(.L_x_12) ;  /* 0x00000000006c0947 */ /* 0x000fea0003800000 */
[----:B------:R-:W-:-:S13]  /*0880*/  ISETP.GE.AND P0, PT, R9, 0x1, PT ;  /* 0x000000010900780c */ /* 0x000fda0003f06270 */
[----:B------:R-:W-:Y:S05]  /*0890*/  @P0 BRA `(.L_x_13) ;  /* 0x0000000000740947 */ /* 0x000fea0003800000 */
[----:B------:R-:W-:Y:S02]  /*08a0*/  ISETP.GE.AND P0, PT, R9, -0x18, PT ;  /* 0xffffffe80900780c */ /* 0x000fe40003f06270 */
[----:B------:R-:W-:-:S11]  /*08b0*/  LOP3.LUT R0, R0, 0x80000000, RZ, 0xc0, !PT ;  /* 0x8000000000007812 */ /* 0x000fd600078ec0ff */
[----:B------:R-:W-:Y:S05]  /*08c0*/  @!P0 BRA `(.L_x_13) ;  /* 0x0000000000688947 */ /* 0x000fea0003800000 */
[CCC-:B------:R-:W-:Y:S01]  /*08d0*/  FFMA.RZ R3, R12.reuse, R8.reuse, R13.reuse ;  /* 0x000000080c037223 */ /* 0x1c0fe2000000c00d */
[CCC-:B------:R-:W-:Y:S01]  /*08e0*/  FFMA.RM R6, R12.reuse, R8.reuse, R13.reuse ;  /* 0x000000080c067223 */ /* 0x1c0fe2000000400d */
[C---:B------:R-:W-:Y:S02]  /*08f0*/  ISETP.NE.AND P2, PT, R9.reuse, RZ, PT ;  /* 0x000000ff0900720c */ /* 0x040fe40003f45270 */
[----:B------:R-:W-:Y:S02]  /*0900*/  ISETP.NE.AND P1, PT, R9, RZ, PT ;  /* 0x000000ff0900720c */ /* 0x000fe40003f25270 */
[----:B------:R-:W-:Y:S01]  /*0910*/  LOP3.LUT R7, R3, 0x7fffff, RZ, 0xc0, !PT ;  /* 0x007fffff03077812 */ /* 0x000fe200078ec0ff */
[----:B------:R-:W-:Y:S01]  /*0920*/  FFMA.RP R3, R12, R8, R13 ;  /* 0x000000080c037223 */ /* 0x000fe2000000800d */
[----:B------:R-:W-:Y:S02]  /*0930*/  VIADD R8, R9, 0x20 ;  /* 0x0000002009087836 */ /* 0x000fe40000000000 */
[----:B------:R-:W-:Y:S01]  /*0940*/  LOP3.LUT R7, R7, 0x800000, RZ, 0xfc, !PT ;  /* 0x0080000007077812 */ /* 0x000fe200078efcff */
[----:B------:R-:W-:Y:S01]  /*0950*/  IMAD.MOV R9, RZ, RZ, -R9 ;  /* 0x000000ffff097224 */ /* 0x000fe200078e0a09 */
[----:B------:R-:W-:-:S02]  /*0960*/  FSETP.NEU.FTZ.AND P0, PT, R3, R6, PT ;  /* 0x000000060300720b */ /* 0x000fc40003f1d000 */
[----:B------:R-:W-:Y:S02]  /*0970*/  SHF.L.U32 R8, R7, R8, RZ ;  /* 0x0000000807087219 */ /* 0x000fe400000006ff */
[----:B------:R-:W-:Y:S02]  /*0980*/  SEL R6, R9, RZ, P2 ;  /* 0x000000ff09067207 */ /* 0x000fe40001000000 */
[----:B------:R-:W-:Y:S02]  /*0990*/  ISETP.NE.AND P1, PT, R8, RZ, P1 ;  /* 0x000000ff0800720c */ /* 0x000fe40000f25270 */
[----:B------:R-:W-:Y:S02]  /*09a0*/  SHF.R.U32.HI R6, RZ, R6, R7 ;  /* 0x00000006ff067219 */ /* 0x000fe40000011607 */
[----:B------:R-:W-:Y:S02]  /*09b0*/  PLOP3.LUT P0, PT, P0, P1, PT, 0xf8, 0x8f ;  /* 0x00000000008f781c */ /* 0x000fe40000703f70 */
[----:B------:R-:W-:-:S02]  /*09c0*/  SHF.R.U32.HI R8, RZ, 0x1, R6 ;  /* 0x00000001ff087819 */ /* 0x000fc40000011606 */
[----:B------:R-:W-:-:S04]  /*09d0*/  SEL R3, RZ, 0x1, !P0 ;  /* 0x00000001ff037807 */ /* 0x000fc80004000000 */
[----:B------:R-:W-:-:S04]  /*09e0*/  LOP3.LUT R3, R3, 0x1, R8, 0xf8, !PT ;  /* 0x0000000103037812 */ /* 0x000fc800078ef808 */
[----:B------:R-:W-:-:S05]  /*09f0*/  LOP3.LUT R3, R3, R6, RZ, 0xc0, !PT ;  /* 0x0000000603037212 */ /* 0x000fca00078ec0ff */
[----:B------:R-:W-:-:S05]  /*0a00*/  IMAD.IADD R3, R8, 0x1, R3 ;  /* 0x0000000108037824 */ /* 0x000fca00078e0203 */
[----:B------:R-:W-:Y:S01]  /*0a10*/  LOP3.LUT R0, R3, R0, RZ, 0xfc, !PT ;  /* 0x0000000003007212 */ /* 0x000fe200078efcff */
[----:B------:R-:W-:Y:S06]  /*0a20*/  BRA `(.L_x_13) ;  /* 0x0000000000107947 */ /* 0x000fec0003800000 */
.L_x_12:
[----:B------:R-:W-:-:S04]  /*0a30*/  LOP3.LUT R0, R0, 0x80000000, RZ, 0xc0, !PT ;  /* 0x8000000000007812 */ /* 0x000fc800078ec0ff */
[----:B------:R-:W-:Y:S01]  /*0a40*/  LOP3.LUT R0, R0, 0x7f800000, RZ, 0xfc, !PT ;  /* 0x7f80000000007812 */ /* 0x000fe200078efcff */
[----:B------:R-:W-:Y:S06]  /*0a50*/  BRA `(.L_x_13) ;  /* 0x0000000000047947 */ /* 0x000fec0003800000 */
.L_x_11:
[----:B------:R-:W-:-:S07]  /*0a60*/  IMAD R0, R7, 0x800000, R0 ;  /* 0x0080000007007824 */ /* 0x000fce00078e0200 */
.L_x_13:
[----:B------:R-:W-:Y:S05]  /*0a70*/  BSYNC.RECONVERGENT B3 ;  /* 0x0000000000037941 */ /* 0x000fea0003800200 */
.L_x_10:
[----:B------:R-:W-:Y:S05]  /*0a80*/  BRA `(.L_x_14) ;  /* 0x0000000000207947 */ /* 0x000fea0003800000 */
.L_x_9:
[----:B------:R-:W-:-:S04]  /*0a90*/  LOP3.LUT R0, R9, 0x80000000, R8, 0x48, !PT ;  /* 0x8000000009007812 */ /* 0x000fc800078e4808 */
[----:B------:R-:W-:Y:S01]  /*0aa0*/  LOP3.LUT R0, R0, 0x7f800000, RZ, 0xfc, !PT ;  /* 0x7f80000000007812 */ /* 0x000fe200078efcff */
[----:B------:R-:W-:Y:S06]  /*0ab0*/  BRA `(.L_x_14) ;  /* 0x0000000000147947 */ /* 0x000fec0003800000 */
.L_x_8:
[----:B------:R-:W-:Y:S01]  /*0ac0*/  LOP3.LUT R0, R9, 0x80000000, R8, 0x48, !PT ;  /* 0x8000000009007812 */ /* 0x000fe200078e4808 */
[----:B------:R-:W-:Y:S06]  /*0ad0*/  BRA `(.L_x_14) ;  /* 0x00000000000c7947 */ /* 0x000fec0003800000 */
.L_x_7:
[----:B------:R-:W0:Y:S01]  /*0ae0*/  MUFU.RSQ R0, -QNAN ;  /* 0xffc0000000007908 */ /* 0x000e220000001400 */
[----:B------:R-:W-:Y:S05]  /*0af0*/  BRA `(.L_x_14) ;  /* 0x0000000000047947 */ /* 0x000fea0003800000 */
.L_x_6:
[----:B------:R-:W-:-:S07]  /*0b00*/  FADD.FTZ R0, R0, R3 ;  /* 0x0000000300007221 */ /* 0x000fce0000010000 */
.L_x_14:
[----:B------:R-:W-:Y:S05]  /*0b10*/  BSYNC.RECONVERGENT B2 ;  /* 0x0000000000027941 */ /* 0x000fea0003800200 */
.L_x_4:
[----:B------:R-:W-:Y:S02]  /*0b20*/  IMAD.MOV.U32 R6, RZ, RZ, R4 ;  /* 0x000000ffff067224 */ /* 0x000fe400078e0004 */
[----:B------:R-:W-:-:S04]  /*0b30*/  IMAD.MOV.U32 R7, RZ, RZ, 0x0 ;  /* 0x00000000ff077424 */ /* 0x000fc800078e00ff */
[----:B0-----:R-:W-:Y:S05]  /*0b40*/  RET.REL.NODEC R6 `(_Z10calc_scoreiiiPaS_) ;  /* 0xfffffff4062c7950 */ /* 0x001fea0003c3ffff */
.L_x_15:
[----:B------:R-:W-:-:S00]  /*0b50*/  BRA `(.L_x_15) ;  /* 0xfffffffc00fc7947 */ /* 0x000fc0000383ffff */
[----:B------:R-:W-:-:S00]  /*0b60*/  NOP ;  /* 0x0000000000007918 */ /* 0x000fc00000000000 */
        /* <DEDUP_REMOVED lines=9> */
.L_x_16:


//--------------------- .nv.shared.reserved.0     --------------------------
	.section	.nv.shared.reserved.0,"aw",@nobits
	.weak		__nv_reservedSMEM_offset_0_alias
	.size		__nv_reservedSMEM_offset_0_alias, 0, 64
	.other		__nv_reservedSMEM_offset_0_alias,@"STO_CUDA_RESERVED_SHARED STV_DEFAULT"
__nv_reservedSMEM_offset_0_alias:
	.zero		0
	.zero		64


//--------------------- .nv.constant0._Z10calc_scoreiiiPaS_ --------------------------
	.section	.nv.constant0._Z10calc_scoreiiiPaS_,"a",@progbits
	.sectionflags	@""
	.align	4
.nv.constant0._Z10calc_scoreiiiPaS_:
	.zero		928


//--------------------- SYMBOLS --------------------------

	.type		.nv.reservedSmem.offset0,@object
	.size		.nv.reservedSmem.offset0,0x4
